	.headerflags	@"EF_CUDA_TEXMODE_UNIFIED EF_CUDA_64BIT_ADDRESS EF_CUDA_ACCELERATORS EF_CUDA_SM90 EF_CUDA_VIRTUAL_SM(EF_CUDA_SM90)"
	.elftype	@"ET_EXEC"


//--------------------- .nv.info                  --------------------------
	.section	.nv.info,"",@"SHT_CUDA_INFO"
	.align	4


	//----- nvinfo : EIATTR_REGCOUNT
	.align		4
        /*0000*/ 	.byte	0x04, 0x2f
        /*0002*/ 	.short	(.L_3 - .L_2)
	.align		4
.L_2:
        /*0004*/ 	.word	index@(triton_poi_fused__native_batch_norm_legit_no_training_add_2)
        /*0008*/ 	.word	0x0000002f


	//----- nvinfo : EIATTR_MIN_STACK_SIZE
	.align		4
.L_3:
        /*000c*/ 	.byte	0x04, 0x12
        /*000e*/ 	.short	(.L_5 - .L_4)
	.align		4
.L_4:
        /*0010*/ 	.word	index@(triton_poi_fused__native_batch_norm_legit_no_training_add_2)
        /*0014*/ 	.word	0x00000000


	//----- nvinfo : EIATTR_FRAME_SIZE
	.align		4
.L_5:
        /*0018*/ 	.byte	0x04, 0x11
        /*001a*/ 	.short	(.L_7 - .L_6)
	.align		4
.L_6:
        /*001c*/ 	.word	index@(triton_poi_fused__native_batch_norm_legit_no_training_add_2)
        /*0020*/ 	.word	0x00000000


	//----- nvinfo : EIATTR_MIN_STACK_SIZE
	.align		4
.L_7:
        /*0024*/ 	.byte	0x04, 0x12
        /*0026*/ 	.short	(.L_9 - .L_8)
	.align		4
.L_8:
        /*0028*/ 	.word	index@(triton_poi_fused__native_batch_norm_legit_no_training_add_2)
        /*002c*/ 	.word	0x00000000
.L_9:


//--------------------- .nv.info.triton_poi_fused__native_batch_norm_legit_no_training_add_2 --------------------------
	.section	.nv.info.triton_poi_fused__native_batch_norm_legit_no_training_add_2,"",@"SHT_CUDA_INFO"
	.sectionflags	@""
	.align	4


	//----- nvinfo : EIATTR_CUDA_API_VERSION
	.align		4
        /*0000*/ 	.byte	0x04, 0x37
        /*0002*/ 	.short	(.L_11 - .L_10)
.L_10:
        /*0004*/ 	.word	0x0000007c


	//----- nvinfo : EIATTR_KPARAM_INFO
	.align		4
.L_11:
        /*0008*/ 	.byte	0x04, 0x17
        /*000a*/ 	.short	(.L_13 - .L_12)
.L_12:
        /*000c*/ 	.word	0x00000000
        /*0010*/ 	.short	0x0008
        /*0012*/ 	.short	0x003c
        /*0014*/ 	.byte	0x00, 0xf0, 0x11, 0x00


	//----- nvinfo : EIATTR_KPARAM_INFO
	.align		4
.L_13:
        /*0018*/ 	.byte	0x04, 0x17
        /*001a*/ 	.short	(.L_15 - .L_14)
.L_14:
        /*001c*/ 	.word	0x00000000
        /*0020*/ 	.short	0x0007
        /*0022*/ 	.short	0x0038
        /*0024*/ 	.byte	0x00, 0xf0, 0x11, 0x00


	//----- nvinfo : EIATTR_KPARAM_INFO
	.align		4
.L_15:
        /*0028*/ 	.byte	0x04, 0x17
        /*002a*/ 	.short	(.L_17 - .L_16)
.L_16:
        /*002c*/ 	.word	0x00000000
        /*0030*/ 	.short	0x0006
        /*0032*/ 	.short	0x0030
        /*0034*/ 	.byte	0x00, 0xf4, 0x21, 0x00


	//----- nvinfo : EIATTR_KPARAM_INFO
	.align		4
.L_17:
        /*0038*/ 	.byte	0x04, 0x17
        /*003a*/ 	.short	(.L_19 - .L_18)
.L_18:
        /*003c*/ 	.word	0x00000000
        /*0040*/ 	.short	0x0005
        /*0042*/ 	.short	0x0028
        /*0044*/ 	.byte	0x00, 0xf4, 0x21, 0x00


	//----- nvinfo : EIATTR_KPARAM_INFO
	.align		4
.L_19:
        /*0048*/ 	.byte	0x04, 0x17
        /*004a*/ 	.short	(.L_21 - .L_20)
.L_20:
        /*004c*/ 	.word	0x00000000
        /*0050*/ 	.short	0x0004
        /*0052*/ 	.short	0x0020
        /*0054*/ 	.byte	0x00, 0xf4, 0x21, 0x00


	//----- nvinfo : EIATTR_KPARAM_INFO
	.align		4
.L_21:
        /*0058*/ 	.byte	0x04, 0x17
        /*005a*/ 	.short	(.L_23 - .L_22)
.L_22:
        /*005c*/ 	.word	0x00000000
        /*0060*/ 	.short	0x0003
        /*0062*/ 	.short	0x0018
        /*0064*/ 	.byte	0x00, 0xf4, 0x21, 0x00


	//----- nvinfo : EIATTR_KPARAM_INFO
	.align		4
.L_23:
        /*0068*/ 	.byte	0x04, 0x17
        /*006a*/ 	.short	(.L_25 - .L_24)
.L_24:
        /*006c*/ 	.word	0x00000000
        /*0070*/ 	.short	0x0002
        /*0072*/ 	.short	0x0010
        /*0074*/ 	.byte	0x00, 0xf4, 0x21, 0x00


	//----- nvinfo : EIATTR_KPARAM_INFO
	.align		4
.L_25:
        /*0078*/ 	.byte	0x04, 0x17
        /*007a*/ 	.short	(.L_27 - .L_26)
.L_26:
        /*007c*/ 	.word	0x00000000
        /*0080*/ 	.short	0x0001
        /*0082*/ 	.short	0x0008
        /*0084*/ 	.byte	0x00, 0xf4, 0x21, 0x00


	//----- nvinfo : EIATTR_KPARAM_INFO
	.align		4
.L_27:
        /*0088*/ 	.byte	0x04, 0x17
        /*008a*/ 	.short	(.L_29 - .L_28)
.L_28:
        /*008c*/ 	.word	0x00000000
        /*0090*/ 	.short	0x0000
        /*0092*/ 	.short	0x0000
        /*0094*/ 	.byte	0x00, 0xf4, 0x21, 0x00


	//----- nvinfo : EIATTR_SPARSE_MMA_MASK
	.align		4
.L_29:
        /*0098*/ 	.byte	0x03, 0x50
        /*009a*/ 	.short	0x0000


	//----- nvinfo : EIATTR_MAXREG_COUNT
	.align		4
        /*009c*/ 	.byte	0x03, 0x1b
        /*009e*/ 	.short	0x00ff


	//----- nvinfo : EIATTR_EXIT_INSTR_OFFSETS
	.align		4
        /*00a0*/ 	.byte	0x04, 0x1c
        /*00a2*/ 	.short	(.L_31 - .L_30)


	//   ....[0]....
.L_30:
        /*00a4*/ 	.word	0x000012b0


	//   ....[1]....
        /*00a8*/ 	.word	0x00001300


	//----- nvinfo : EIATTR_REQNTID
	.align		4
.L_31:
        /*00ac*/ 	.byte	0x04, 0x10
        /*00ae*/ 	.short	(.L_33 - .L_32)
.L_32:
        /*00b0*/ 	.word	0x00000100
        /*00b4*/ 	.word	0x00000001
        /*00b8*/ 	.word	0x00000001


	//----- nvinfo : EIATTR_CBANK_PARAM_SIZE
	.align		4
.L_33:
        /*00bc*/ 	.byte	0x03, 0x19
        /*00be*/ 	.short	0x0040


	//----- nvinfo : EIATTR_PARAM_CBANK
	.align		4
        /*00c0*/ 	.byte	0x04, 0x0a
        /*00c2*/ 	.short	(.L_35 - .L_34)
	.align		4
.L_34:
        /*00c4*/ 	.word	index@(.nv.constant0.triton_poi_fused__native_batch_norm_legit_no_training_add_2)
        /*00c8*/ 	.short	0x0210
        /*00ca*/ 	.short	0x0040


	//----- nvinfo : EIATTR_SW_WAR
	.align		4
.L_35:
        /*00cc*/ 	.byte	0x04, 0x36
        /*00ce*/ 	.short	(.L_37 - .L_36)
.L_36:
        /*00d0*/ 	.word	0x00000008
.L_37:


//--------------------- .nv.callgraph             --------------------------
	.section	.nv.callgraph,"",@"SHT_CUDA_CALLGRAPH"
	.align	4
	.sectionentsize	8
	.align		4
        /*0000*/ 	.word	0x00000000
	.align		4
        /*0004*/ 	.word	0xffffffff
	.align		4
        /*0008*/ 	.word	0x00000000
	.align		4
        /*000c*/ 	.word	0xfffffffe
	.align		4
        /*0010*/ 	.word	0x00000000
	.align		4
        /*0014*/ 	.word	0xfffffffd
	.align		4
        /*0018*/ 	.word	0x00000000
	.align		4
        /*001c*/ 	.word	0xfffffffc


//--------------------- .nv.constant4             --------------------------
	.section	.nv.constant4,"a",@progbits
	.align	8
	.align		8
.nv.constant4:
        /*0000*/ 	.dword	_$_str
	.align		8
        /*0008*/ 	.dword	_$_str_$_2


//--------------------- .text.triton_poi_fused__native_batch_norm_legit_no_training_add_2 --------------------------
	.section	.text.triton_poi_fused__native_batch_norm_legit_no_training_add_2,"ax",@progbits
	.sectionflags	@"SHF_BARRIERS=1"
	.align	128
        .global         triton_poi_fused__native_batch_norm_legit_no_training_add_2
        .type           triton_poi_fused__native_batch_norm_legit_no_training_add_2,@function
        .size           triton_poi_fused__native_batch_norm_legit_no_training_add_2,(.L_x_1 - triton_poi_fused__native_batch_norm_legit_no_training_add_2)
        .other          triton_poi_fused__native_batch_norm_legit_no_training_add_2,@"STO_CUDA_ENTRY STV_DEFAULT"
triton_poi_fused__native_batch_norm_legit_no_training_add_2:
.text.triton_poi_fused__native_batch_norm_legit_no_training_add_2:
[----:B------:R-:W0:Y:S01]  /*0000*/  LDC R1, c[0x0][0x28] ;  /* 0x00000a00ff017b82 */ /* 0x000e220000000800 */
[----:B------:R-:W1:Y:S07]  /*0010*/  S2R R2, SR_TID.X ;  /* 0x0000000000027919 */ /* 0x000e6e0000002100 */
[----:B------:R-:W2:Y:S01]  /*0020*/  LDC.64 R24, c[0x0][0x210] ;  /* 0x00008400ff187b82 */ /* 0x000ea20000000a00 */
[----:B------:R-:W-:Y:S02]  /*0030*/  CS2R R20, SRZ ;  /* 0x0000000000147805 */ /* 0x000fe4000001ff00 */
[----:B------:R-:W-:Y:S01]  /*0040*/  CS2R R22, SRZ ;  /* 0x0000000000167805 */ /* 0x000fe2000001ff00 */
[----:B------:R-:W3:Y:S01]  /*0050*/  S2R R5, SR_CTAID.Y ;  /* 0x0000000000057919 */ /* 0x000ee20000002600 */
[----:B------:R-:W-:Y:S01]  /*0060*/  ULDC.64 UR6, c[0x0][0x208] ;  /* 0x0000820000067ab9 */ /* 0x000fe20000000a00 */
[----:B------:R-:W4:Y:S01]  /*0070*/  S2R R4, SR_CTAID.X ;  /* 0x0000000000047919 */ /* 0x000f220000002500 */
[----:B------:R-:W-:-:S02]  /*0080*/  CS2R R12, SRZ ;  /* 0x00000000000c7805 */ /* 0x000fc4000001ff00 */
[----:B------:R-:W-:Y:S02]  /*0090*/  CS2R R14, SRZ ;  /* 0x00000000000e7805 */ /* 0x000fe4000001ff00 */
[----:B------:R-:W-:Y:S02]  /*00a0*/  CS2R R16, SRZ ;  /* 0x0000000000107805 */ /* 0x000fe4000001ff00 */
[----:B------:R-:W-:Y:S01]  /*00b0*/  CS2R R18, SRZ ;  /* 0x0000000000127805 */ /* 0x000fe2000001ff00 */
[----:B------:R-:W5:Y:S01]  /*00c0*/  S2UR UR5, SR_CgaCtaId ;  /* 0x00000000000579c3 */ /* 0x000f620000008800 */
[----:B------:R-:W-:-:S07]  /*00d0*/  UMOV UR4, 0x400 ;  /* 0x0000040000047882 */ /* 0x000fce0000000000 */
[----:B------:R-:W5:Y:S01]  /*00e0*/  LDC.64 R42, c[0x0][0x228] ;  /* 0x00008a00ff2a7b82 */ /* 0x000f620000000a00 */
[----:B-1----:R-:W-:Y:S02]  /*00f0*/  SHF.L.U32 R0, R2, 0x2, RZ ;  /* 0x0000000202007819 */ /* 0x002fe400000006ff */
[----:B------:R-:W-:Y:S02]  /*0100*/  SHF.R.U32.HI R3, RZ, 0x6, R2 ;  /* 0x00000006ff037819 */ /* 0x000fe40000011602 */
[----:B------:R-:W-:Y:S02]  /*0110*/  LOP3.LUT R7, R0, 0xfc, RZ, 0xc0, !PT ;  /* 0x000000fc00077812 */ /* 0x000fe400078ec0ff */
[----:B---3--:R-:W-:Y:S02]  /*0120*/  SHF.L.U32 R6, R5, 0x4, RZ ;  /* 0x0000000405067819 */ /* 0x008fe400000006ff */
[----:B------:R-:W-:Y:S02]  /*0130*/  SGXT.U32 R3, R3, 0x2 ;  /* 0x000000020303781a */ /* 0x000fe40000000000 */
[----:B----4-:R-:W-:-:S02]  /*0140*/  PRMT R7, R7, 0x6540, R4 ;  /* 0x0000654007077816 */ /* 0x010fc40000000004 */
[----:B------:R-:W-:Y:S02]  /*0150*/  LOP3.LUT R3, R6, R3, RZ, 0xfc, !PT ;  /* 0x0000000306037212 */ /* 0x000fe400078efcff */
[----:B------:R-:W-:Y:S02]  /*0160*/  ISETP.GE.AND P0, PT, R7, 0x2d8, PT ;  /* 0x000002d80700780c */ /* 0x000fe40003f06270 */
[C---:B------:R-:W-:Y:S01]  /*0170*/  LOP3.LUT R36, R3.reuse, 0x4, RZ, 0xfc, !PT ;  /* 0x0000000403247812 */ /* 0x040fe200078efcff */
[----:B------:R-:W-:-:S04]  /*0180*/  IMAD R37, R3, 0x2d8, R7 ;  /* 0x000002d803257824 */ /* 0x000fc800078e0207 */
[----:B--2---:R-:W-:-:S06]  /*0190*/  IMAD.WIDE R8, R37, 0x4, R24 ;  /* 0x0000000425087825 */ /* 0x004fcc00078e0218 */
[----:B------:R1:W2:Y:S01]  /*01a0*/  @!P0 LDG.E.EL.128 R20, desc[UR6][R8.64] ;  /* 0x0000000608148981 */ /* 0x0002a2000c2e1d00 */
[----:B------:R-:W-:Y:S01]  /*01b0*/  IMAD R36, R36, 0x2d8, R7 ;  /* 0x000002d824247824 */ /* 0x000fe200078e0207 */
[----:B------:R-:W-:-:S03]  /*01c0*/  LOP3.LUT R35, R3, 0x8, RZ, 0xfc, !PT ;  /* 0x0000000803237812 */ /* 0x000fc600078efcff */
[----:B------:R-:W-:-:S05]  /*01d0*/  IMAD.WIDE R10, R36, 0x4, R24 ;  /* 0x00000004240a7825 */ /* 0x000fca00078e0218 */
[----:B------:R3:W4:Y:S01]  /*01e0*/  @!P0 LDG.E.EL.128 R12, desc[UR6][R10.64] ;  /* 0x000000060a0c8981 */ /* 0x000722000c2e1d00 */
[----:B------:R-:W-:Y:S01]  /*01f0*/  IMAD R35, R35, 0x2d8, R7 ;  /* 0x000002d823237824 */ /* 0x000fe200078e0207 */
[----:B------:R-:W-:-:S03]  /*0200*/  LOP3.LUT R34, R3, 0xc, RZ, 0xfc, !PT ;  /* 0x0000000c03227812 */ /* 0x000fc600078efcff */
[----:B------:R-:W-:-:S05]  /*0210*/  IMAD.WIDE R26, R35, 0x4, R24 ;  /* 0x00000004231a7825 */ /* 0x000fca00078e0218 */
[----:B------:R5:W4:Y:S01]  /*0220*/  @!P0 LDG.E.EL.128 R16, desc[UR6][R26.64] ;  /* 0x000000061a108981 */ /* 0x000b22000c2e1d00 */
[----:B------:R-:W-:Y:S01]  /*0230*/  IMAD R34, R34, 0x2d8, R7 ;  /* 0x000002d822227824 */ /* 0x000fe200078e0207 */
[----:B-1----:R-:W-:Y:S02]  /*0240*/  CS2R R8, SRZ ;  /* 0x0000000000087805 */ /* 0x002fe4000001ff00 */
[----:B---3--:R-:W-:Y:S01]  /*0250*/  CS2R R10, SRZ ;  /* 0x00000000000a7805 */ /* 0x008fe2000001ff00 */
[----:B------:R-:W-:-:S05]  /*0260*/  IMAD.WIDE R24, R34, 0x4, R24 ;  /* 0x0000000422187825 */ /* 0x000fca00078e0218 */
[----:B------:R1:W3:Y:S01]  /*0270*/  @!P0 LDG.E.EL.128 R8, desc[UR6][R24.64] ;  /* 0x0000000618088981 */ /* 0x0002e2000c2e1d00 */
[----:B------:R-:W-:Y:S01]  /*0280*/  SHF.R.U32.HI R3, RZ, 0x8, R0 ;  /* 0x00000008ff037819 */ /* 0x000fe20000011600 */
[----:B-----5:R-:W-:Y:S01]  /*0290*/  UPRMT UR4, UR5, 0x654, UR4 ;  /* 0x0000065405047896 */ /* 0x020fe20008000004 */
[----:B------:R-:W-:Y:S02]  /*02a0*/  LOP3.LUT R7, R0, 0x3fc, RZ, 0xc0, !PT ;  /* 0x000003fc00077812 */ /* 0x000fe400078ec0ff */
[----:B------:R-:W-:-:S04]  /*02b0*/  SGXT.U32 R3, R3, 0x2 ;  /* 0x000000020303781a */ /* 0x000fc80000000000 */
[----:B0-----:R-:W-:Y:S02]  /*02c0*/  LOP3.LUT R26, R3, 0x3fc, R0, 0xf8, !PT ;  /* 0x000003fc031a7812 */ /* 0x001fe400078ef800 */
[----:B------:R-:W-:Y:S02]  /*02d0*/  LEA R28, R3, UR4, 0x2 ;  /* 0x00000004031c7c11 */ /* 0x000fe4000f8e10ff */
[----:B------:R-:W-:Y:S02]  /*02e0*/  LEA R3, R26, UR4, 0x2 ;  /* 0x000000041a037c11 */ /* 0x000fe4000f8e10ff */
[----:B------:R-:W-:Y:S02]  /*02f0*/  LEA R7, R7, R28, 0x2 ;  /* 0x0000001c07077211 */ /* 0x000fe400078e10ff */
[----:B-1----:R-:W-:-:S04]  /*0300*/  LOP3.LUT R24, R2, 0xff, RZ, 0xc0, !PT ;  /* 0x000000ff02187812 */ /* 0x002fc800078ec0ff */
[----:B------:R-:W-:Y:S01]  /*0310*/  LEA R24, R24, UR4, 0x2 ;  /* 0x0000000418187c11 */ /* 0x000fe2000f8e10ff */
[----:B--2---:R-:W-:Y:S04]  /*0320*/  STS [R3], R20 ;  /* 0x0000001403007388 */ /* 0x004fe80000000800 */
[----:B------:R0:W-:Y:S04]  /*0330*/  STS [R7+0x4], R21 ;  /* 0x0000041507007388 */ /* 0x0001e80000000800 */
[----:B------:R-:W-:Y:S04]  /*0340*/  STS [R7+0x8], R22 ;  /* 0x0000081607007388 */ /* 0x000fe80000000800 */
[----:B------:R-:W-:Y:S01]  /*0350*/  STS [R7+0xc], R23 ;  /* 0x00000c1707007388 */ /* 0x000fe20000000800 */
[----:B0-----:R-:W0:Y:S08]  /*0360*/  LDC.64 R20, c[0x0][0x218] ;  /* 0x00008600ff147b82 */ /* 0x001e300000000a00 */
[----:B------:R-:W-:Y:S06]  /*0370*/  BAR.SYNC.DEFER_BLOCKING 0x0 ;  /* 0x0000000000007b1d */ /* 0x000fec0000010000 */
[----:B------:R-:W-:Y:S04]  /*0380*/  LDS R40, [R24] ;  /* 0x0000000018287984 */ /* 0x000fe80000000800 */
[----:B------:R-:W-:Y:S04]  /*0390*/  LDS R27, [R24+0x404] ;  /* 0x00040400181b7984 */ /* 0x000fe80000000800 */
[----:B------:R-:W-:Y:S04]  /*03a0*/  LDS R26, [R24+0x808] ;  /* 0x00080800181a7984 */ /* 0x000fe80000000800 */
[----:B------:R-:W-:Y:S01]  /*03b0*/  LDS R25, [R24+0xc0c] ;  /* 0x000c0c0018197984 */ /* 0x000fe20000000800 */
[----:B------:R-:W-:Y:S06]  /*03c0*/  BAR.SYNC.DEFER_BLOCKING 0x0 ;  /* 0x0000000000007b1d */ /* 0x000fec0000010000 */
[----:B----4-:R-:W-:Y:S04]  /*03d0*/  STS [R3], R12 ;  /* 0x0000000c03007388 */ /* 0x010fe80000000800 */
[----:B------:R1:W-:Y:S04]  /*03e0*/  STS [R7+0x4], R13 ;  /* 0x0000040d07007388 */ /* 0x0003e80000000800 */
[----:B------:R-:W-:Y:S04]  /*03f0*/  STS [R7+0x8], R14 ;  /* 0x0000080e07007388 */ /* 0x000fe80000000800 */
[----:B------:R2:W-:Y:S01]  /*0400*/  STS [R7+0xc], R15 ;  /* 0x00000c0f07007388 */ /* 0x0005e20000000800 */
[----:B-1----:R-:W-:Y:S01]  /*0410*/  CS2R R12, SRZ ;  /* 0x00000000000c7805 */ /* 0x002fe2000001ff00 */
[----:B------:R-:W-:Y:S01]  /*0420*/  BAR.SYNC.DEFER_BLOCKING 0x0 ;  /* 0x0000000000007b1d */ /* 0x000fe20000010000 */
[----:B--2---:R-:W-:-:S05]  /*0430*/  CS2R R14, SRZ ;  /* 0x00000000000e7805 */ /* 0x004fca000001ff00 */
[----:B------:R-:W-:Y:S04]  /*0440*/  LDS R39, [R24] ;  /* 0x0000000018277984 */ /* 0x000fe80000000800 */
[----:B------:R-:W-:Y:S04]  /*0450*/  LDS R30, [R24+0x404] ;  /* 0x00040400181e7984 */ /* 0x000fe80000000800 */
[----:B------:R-:W-:Y:S04]  /*0460*/  LDS R29, [R24+0x808] ;  /* 0x00080800181d7984 */ /* 0x000fe80000000800 */
[----:B------:R-:W-:Y:S01]  /*0470*/  LDS R28, [R24+0xc0c] ;  /* 0x000c0c00181c7984 */ /* 0x000fe20000000800 */
[----:B------:R-:W-:Y:S06]  /*0480*/  BAR.SYNC.DEFER_BLOCKING 0x0 ;  /* 0x0000000000007b1d */ /* 0x000fec0000010000 */
[----:B------:R-:W-:Y:S04]  /*0490*/  STS [R3], R16 ;  /* 0x0000001003007388 */ /* 0x000fe80000000800 */
[----:B------:R0:W-:Y:S04]  /*04a0*/  STS [R7+0x4], R17 ;  /* 0x0000041107007388 */ /* 0x0001e80000000800 */
[----:B------:R-:W-:Y:S04]  /*04b0*/  STS [R7+0x8], R18 ;  /* 0x0000081207007388 */ /* 0x000fe80000000800 */
[----:B------:R-:W-:Y:S01]  /*04c0*/  STS [R7+0xc], R19 ;  /* 0x00000c1307007388 */ /* 0x000fe20000000800 */
[----:B0-----:R-:W-:Y:S01]  /*04d0*/  IMAD.WIDE R16, R37, 0x4, R20 ;  /* 0x0000000425107825 */ /* 0x001fe200078e0214 */
[----:B------:R-:W-:Y:S06]  /*04e0*/  BAR.SYNC.DEFER_BLOCKING 0x0 ;  /* 0x0000000000007b1d */ /* 0x000fec0000010000 */
[----:B------:R-:W-:Y:S04]  /*04f0*/  LDS R38, [R24] ;  /* 0x0000000018267984 */ /* 0x000fe80000000800 */
[----:B------:R-:W-:Y:S04]  /*0500*/  LDS R33, [R24+0x404] ;  /* 0x0004040018217984 */ /* 0x000fe80000000800 */
[----:B------:R-:W-:Y:S04]  /*0510*/  LDS R32, [R24+0x808] ;  /* 0x0008080018207984 */ /* 0x000fe80000000800 */
[----:B------:R-:W-:Y:S01]  /*0520*/  LDS R31, [R24+0xc0c] ;  /* 0x000c0c00181f7984 */ /* 0x000fe20000000800 */
[----:B------:R-:W-:Y:S06]  /*0530*/  BAR.SYNC.DEFER_BLOCKING 0x0 ;  /* 0x0000000000007b1d */ /* 0x000fec0000010000 */
[----:B---3--:R-:W-:Y:S04]  /*0540*/  STS [R3], R8 ;  /* 0x0000000803007388 */ /* 0x008fe80000000800 */
[----:B------:R0:W-:Y:S04]  /*0550*/  STS [R7+0x4], R9 ;  /* 0x0000040907007388 */ /* 0x0001e80000000800 */
[----:B------:R-:W-:Y:S04]  /*0560*/  STS [R7+0x8], R10 ;  /* 0x0000080a07007388 */ /* 0x000fe80000000800 */
[----:B------:R1:W-:Y:S01]  /*0570*/  STS [R7+0xc], R11 ;  /* 0x00000c0b07007388 */ /* 0x0003e20000000800 */
[----:B------:R-:W-:Y:S06]  /*0580*/  BAR.SYNC.DEFER_BLOCKING 0x0 ;  /* 0x0000000000007b1d */ /* 0x000fec0000010000 */
[----:B------:R2:W3:Y:S01]  /*0590*/  @!P0 LDG.E.EL.128 R12, desc[UR6][R16.64] ;  /* 0x00000006100c8981 */ /* 0x0004e2000c2e1d00 */
[----:B0-----:R-:W-:-:S02]  /*05a0*/  CS2R R8, SRZ ;  /* 0x0000000000087805 */ /* 0x001fc4000001ff00 */
[----:B-1----:R-:W-:Y:S01]  /*05b0*/  CS2R R10, SRZ ;  /* 0x00000000000a7805 */ /* 0x002fe2000001ff00 */
[----:B------:R-:W-:-:S05]  /*05c0*/  IMAD.WIDE R36, R36, 0x4, R20 ;  /* 0x0000000424247825 */ /* 0x000fca00078e0214 */
[----:B------:R0:W4:Y:S01]  /*05d0*/  @!P0 LDG.E.EL.128 R8, desc[UR6][R36.64] ;  /* 0x0000000624088981 */ /* 0x000122000c2e1d00 */
[----:B------:R-:W-:Y:S02]  /*05e0*/  CS2R R18, SRZ ;  /* 0x0000000000127805 */ /* 0x000fe4000001ff00 */
[----:B--2---:R-:W-:Y:S01]  /*05f0*/  CS2R R16, SRZ ;  /* 0x0000000000107805 */ /* 0x004fe2000001ff00 */
[----:B------:R-:W-:-:S05]  /*0600*/  IMAD.WIDE R22, R35, 0x4, R20 ;  /* 0x0000000423167825 */ /* 0x000fca00078e0214 */
[----:B------:R1:W2:Y:S01]  /*0610*/  @!P0 LDG.E.EL.128 R16, desc[UR6][R22.64] ;  /* 0x0000000616108981 */ /* 0x0002a2000c2e1d00 */
[----:B------:R-:W-:Y:S01]  /*0620*/  IMAD.WIDE R34, R34, 0x4, R20 ;  /* 0x0000000422227825 */ /* 0x000fe200078e0214 */
[----:B------:R-:W-:Y:S02]  /*0630*/  CS2R R20, SRZ ;  /* 0x0000000000147805 */ /* 0x000fe4000001ff00 */
[----:B0-----:R-:W-:Y:S04]  /*0640*/  LDS R37, [R24] ;  /* 0x0000000018257984 */ /* 0x001fe80000000800 */
[----:B------:R-:W-:Y:S01]  /*0650*/  LDS R36, [R24+0x404] ;  /* 0x0004040018247984 */ /* 0x000fe20000000800 */
[----:B-1----:R-:W-:-:S06]  /*0660*/  CS2R R22, SRZ ;  /* 0x0000000000167805 */ /* 0x002fcc000001ff00 */
[----:B------:R0:W5:Y:S01]  /*0670*/  @!P0 LDG.E.EL.128 R20, desc[UR6][R34.64] ;  /* 0x0000000622148981 */ /* 0x000162000c2e1d00 */
[----:B------:R-:W-:-:S04]  /*0680*/  PRMT R41, R2, 0x6540, R4 ;  /* 0x0000654002297816 */ /* 0x000fc80000000004 */
[C---:B------:R-:W-:Y:S01]  /*0690*/  ISETP.GE.AND P0, PT, R41.reuse, 0x2d8, PT ;  /* 0x000002d82900780c */ /* 0x040fe20003f06270 */
[C---:B------:R-:W-:Y:S01]  /*06a0*/  IMAD.WIDE R42, R41.reuse, 0x4, R42 ;  /* 0x00000004292a7825 */ /* 0x040fe200078e022a */
[----:B0-----:R-:W-:Y:S04]  /*06b0*/  LDS R35, [R24+0x808] ;  /* 0x0008080018237984 */ /* 0x001fe80000000800 */
[----:B------:R-:W-:Y:S01]  /*06c0*/  LDS R34, [R24+0xc0c] ;  /* 0x000c0c0018227984 */ /* 0x000fe20000000800 */
[----:B------:R-:W-:Y:S06]  /*06d0*/  BAR.SYNC.DEFER_BLOCKING 0x0 ;  /* 0x0000000000007b1d */ /* 0x000fec0000010000 */
[----:B---3--:R-:W-:Y:S04]  /*06e0*/  STS [R3], R12 ;  /* 0x0000000c03007388 */ /* 0x008fe80000000800 */
[----:B------:R-:W-:Y:S04]  /*06f0*/  STS [R7+0x4], R13 ;  /* 0x0000040d07007388 */ /* 0x000fe80000000800 */
[----:B------:R-:W-:Y:S04]  /*0700*/  STS [R7+0x8], R14 ;  /* 0x0000080e07007388 */ /* 0x000fe80000000800 */
[----:B------:R-:W-:Y:S01]  /*0710*/  STS [R7+0xc], R15 ;  /* 0x00000c0f07007388 */ /* 0x000fe20000000800 */
[----:B------:R-:W-:Y:S06]  /*0720*/  BAR.SYNC.DEFER_BLOCKING 0x0 ;  /* 0x0000000000007b1d */ /* 0x000fec0000010000 */
[----:B------:R-:W-:Y:S04]  /*0730*/  LDS R13, [R24] ;  /* 0x00000000180d7984 */ /* 0x000fe80000000800 */
[----:B------:R-:W-:Y:S04]  /*0740*/  LDS R15, [R24+0x404] ;  /* 0x00040400180f7984 */ /* 0x000fe80000000800 */
[----:B------:R-:W0:Y:S04]  /*0750*/  LDS R12, [R24+0x808] ;  /* 0x00080800180c7984 */ /* 0x000e280000000800 */
[----:B------:R-:W-:Y:S01]  /*0760*/  LDS R14, [R24+0xc0c] ;  /* 0x000c0c00180e7984 */ /* 0x000fe20000000800 */
[----:B------:R-:W-:Y:S06]  /*0770*/  BAR.SYNC.DEFER_BLOCKING 0x0 ;  /* 0x0000000000007b1d */ /* 0x000fec0000010000 */
[----:B----4-:R-:W-:Y:S04]  /*0780*/  STS [R3], R8 ;  /* 0x0000000803007388 */ /* 0x010fe80000000800 */
[----:B------:R-:W-:Y:S04]  /*0790*/  STS [R7+0x4], R9 ;  /* 0x0000040907007388 */ /* 0x000fe80000000800 */
[----:B------:R-:W-:Y:S04]  /*07a0*/  STS [R7+0x8], R10 ;  /* 0x0000080a07007388 */ /* 0x000fe80000000800 */
[----:B------:R-:W-:Y:S01]  /*07b0*/  STS [R7+0xc], R11 ;  /* 0x00000c0b07007388 */ /* 0x000fe20000000800 */
[----:B------:R-:W-:Y:S06]  /*07c0*/  BAR.SYNC.DEFER_BLOCKING 0x0 ;  /* 0x0000000000007b1d */ /* 0x000fec0000010000 */
[----:B------:R-:W-:Y:S04]  /*07d0*/  LDS R8, [R24] ;  /* 0x0000000018087984 */ /* 0x000fe80000000800 */
[----:B------:R-:W-:Y:S04]  /*07e0*/  LDS R11, [R24+0x404] ;  /* 0x00040400180b7984 */ /* 0x000fe80000000800 */
[----:B------:R-:W-:Y:S04]  /*07f0*/  LDS R9, [R24+0x808] ;  /* 0x0008080018097984 */ /* 0x000fe80000000800 */
[----:B------:R-:W-:Y:S01]  /*0800*/  LDS R10, [R24+0xc0c] ;  /* 0x000c0c00180a7984 */ /* 0x000fe20000000800 */
[----:B------:R-:W-:Y:S06]  /*0810*/  BAR.SYNC.DEFER_BLOCKING 0x0 ;  /* 0x0000000000007b1d */ /* 0x000fec0000010000 */
[----:B--2---:R-:W-:Y:S04]  /*0820*/  STS [R3], R16 ;  /* 0x0000001003007388 */ /* 0x004fe80000000800 */
[----:B------:R-:W-:Y:S04]  /*0830*/  STS [R7+0x4], R17 ;  /* 0x0000041107007388 */ /* 0x000fe80000000800 */
[----:B------:R-:W-:Y:S04]  /*0840*/  STS [R7+0x8], R18 ;  /* 0x0000081207007388 */ /* 0x000fe80000000800 */
[----:B------:R-:W-:Y:S01]  /*0850*/  STS [R7+0xc], R19 ;  /* 0x00000c1307007388 */ /* 0x000fe20000000800 */
[----:B------:R-:W-:Y:S06]  /*0860*/  BAR.SYNC.DEFER_BLOCKING 0x0 ;  /* 0x0000000000007b1d */ /* 0x000fec0000010000 */
[----:B------:R-:W-:Y:S04]  /*0870*/  LDS R19, [R24] ;  /* 0x0000000018137984 */ /* 0x000fe80000000800 */
[----:B------:R-:W-:Y:S04]  /*0880*/  LDS R18, [R24+0x404] ;  /* 0x0004040018127984 */ /* 0x000fe80000000800 */
[----:B------:R-:W-:Y:S04]  /*0890*/  LDS R17, [R24+0x808] ;  /* 0x0008080018117984 */ /* 0x000fe80000000800 */
[----:B------:R-:W1:Y:S01]  /*08a0*/  LDS R16, [R24+0xc0c] ;  /* 0x000c0c0018107984 */ /* 0x000e620000000800 */
[----:B------:R-:W-:Y:S06]  /*08b0*/  BAR.SYNC.DEFER_BLOCKING 0x0 ;  /* 0x0000000000007b1d */ /* 0x000fec0000010000 */
[----:B-----5:R-:W-:Y:S04]  /*08c0*/  STS [R3], R20 ;  /* 0x0000001403007388 */ /* 0x020fe80000000800 */
[----:B------:R2:W-:Y:S04]  /*08d0*/  STS [R7+0x4], R21 ;  /* 0x0000041507007388 */ /* 0x0005e80000000800 */
[----:B------:R-:W-:Y:S04]  /*08e0*/  STS [R7+0x8], R22 ;  /* 0x0000081607007388 */ /* 0x000fe80000000800 */
[----:B------:R3:W-:Y:S01]  /*08f0*/  STS [R7+0xc], R23 ;  /* 0x00000c1707007388 */ /* 0x0007e20000000800 */
[----:B--2---:R-:W-:Y:S01]  /*0900*/  CS2R R20, SRZ ;  /* 0x0000000000147805 */ /* 0x004fe2000001ff00 */
[----:B------:R-:W-:Y:S08]  /*0910*/  BAR.SYNC.DEFER_BLOCKING 0x0 ;  /* 0x0000000000007b1d */ /* 0x000ff00000010000 */
[----:B---3--:R-:W2:Y:S01]  /*0920*/  LDC.64 R22, c[0x0][0x220] ;  /* 0x00008800ff167b82 */ /* 0x008ea20000000a00 */
[----:B------:R3:W4:Y:S01]  /*0930*/  @!P0 LDG.E.EL R21, desc[UR6][R42.64] ;  /* 0x000000062a158981 */ /* 0x000722000c2e1900 */
[----:B--2---:R-:W-:-:S06]  /*0940*/  IMAD.WIDE R22, R41, 0x4, R22 ;  /* 0x0000000429167825 */ /* 0x004fcc00078e0216 */
[----:B---3--:R-:W2:Y:S01]  /*0950*/  LDC.64 R42, c[0x0][0x230] ;  /* 0x00008c00ff2a7b82 */ /* 0x008ea20000000a00 */
[----:B------:R3:W0:Y:S01]  /*0960*/  @!P0 LDG.E.EL R20, desc[UR6][R22.64] ;  /* 0x0000000616148981 */ /* 0x000622000c2e1900 */
[----:B------:R-:W-:-:S06]  /*0970*/  HFMA2.MMA R3, -RZ, RZ, 0, 0 ;  /* 0x00000000ff037435 */ /* 0x000fcc00000001ff */
[----:B---3--:R-:W3:Y:S01]  /*0980*/  LDC.64 R22, c[0x0][0x238] ;  /* 0x00008e00ff167b82 */ /* 0x008ee20000000a00 */
[----:B------:R-:W-:Y:S01]  /*0990*/  MOV R7, RZ ;  /* 0x000000ff00077202 */ /* 0x000fe20000000f00 */
[----:B--2---:R-:W-:-:S05]  /*09a0*/  IMAD.WIDE R42, R41, 0x4, R42 ;  /* 0x00000004292a7825 */ /* 0x004fca00078e022a */
[----:B------:R2:W5:Y:S01]  /*09b0*/  @!P0 LDG.E.EL R3, desc[UR6][R42.64] ;  /* 0x000000062a038981 */ /* 0x000562000c2e1900 */
[----:B---3--:R-:W-:-:S05]  /*09c0*/  IMAD.WIDE R22, R41, 0x4, R22 ;  /* 0x0000000429167825 */ /* 0x008fca00078e0216 */
[----:B------:R3:W5:Y:S01]  /*09d0*/  @!P0 LDG.E.EL R7, desc[UR6][R22.64] ;  /* 0x0000000616078981 */ /* 0x000762000c2e1900 */
[----:B--2---:R-:W-:Y:S01]  /*09e0*/  HFMA2.MMA R42, -RZ, RZ, 1.625, 0 ;  /* 0x3e800000ff2a7435 */ /* 0x004fe200000001ff */
[----:B------:R-:W2:Y:S01]  /*09f0*/  S2UR UR4, SR_CgaCtaId ;  /* 0x00000000000479c3 */ /* 0x000ea20000008800 */
[----:B------:R-:W-:Y:S01]  /*0a00*/  LOP3.LUT R0, R6, 0xc, R0, 0xf8, !PT ;  /* 0x0000000c06007812 */ /* 0x000fe200078ef800 */
[----:B------:R-:W-:Y:S01]  /*0a10*/  UMOV UR5, 0x400 ;  /* 0x0000040000057882 */ /* 0x000fe20000000000 */
[----:B------:R-:W-:-:S04]  /*0a20*/  SHF.R.S32.HI R5, RZ, 0x1b, R5 ;  /* 0x0000001bff057819 */ /* 0x000fc80000011405 */
[----:B------:R-:W-:Y:S01]  /*0a30*/  SGXT R5, R5, 0x1 ;  /* 0x000000010505781a */ /* 0x000fe20000000200 */
[----:B---3--:R-:W3:Y:S03]  /*0a40*/  LDS R23, [R24] ;  /* 0x0000000018177984 */ /* 0x008ee60000000800 */
[----:B------:R-:W-:Y:S01]  /*0a50*/  LEA.HI R5, R5, R0, RZ, 0xc ;  /* 0x0000000005057211 */ /* 0x000fe200078f60ff */
[----:B------:R-:W0:Y:S01]  /*0a60*/  LDS R22, [R24+0x404] ;  /* 0x0004040018167984 */ /* 0x000e220000000800 */
[----:B--2---:R-:W-:Y:S01]  /*0a70*/  UPRMT UR4, UR4, 0x654, UR5 ;  /* 0x0000065404047896 */ /* 0x004fe20008000005 */
[----:B----4-:R-:W-:Y:S02]  /*0a80*/  FADD R41, R21, 9.9999997473787516356e-06 ;  /* 0x3727c5ac15297421 */ /* 0x010fe40000000000 */
[----:B------:R-:W2:Y:S02]  /*0a90*/  LDS R21, [R24+0x808] ;  /* 0x0008080018157984 */ /* 0x000ea40000000800 */
[----:B------:R-:W4:Y:S02]  /*0aa0*/  MUFU.SQRT R44, R41 ;  /* 0x00000029002c7308 */ /* 0x000f240000002000 */
[----:B------:R-:W0:Y:S02]  /*0ab0*/  LDS R24, [R24+0xc0c] ;  /* 0x000c0c0018187984 */ /* 0x000e240000000800 */
[--C-:B0-----:R-:W-:Y:S01]  /*0ac0*/  FADD R12, R12, -R20.reuse ;  /* 0x800000140c0c7221 */ /* 0x101fe20000000000 */
[--C-:B------:R-:W-:Y:S01]  /*0ad0*/  FADD R15, R15, -R20.reuse ;  /* 0x800000140f0f7221 */ /* 0x100fe20000000000 */
[--C-:B------:R-:W-:Y:S01]  /*0ae0*/  FADD R13, R13, -R20.reuse ;  /* 0x800000140d0d7221 */ /* 0x100fe20000000000 */
[--C-:B-1----:R-:W-:Y:S01]  /*0af0*/  FADD R16, R16, -R20.reuse ;  /* 0x8000001410107221 */ /* 0x102fe20000000000 */
[--C-:B------:R-:W-:Y:S01]  /*0b00*/  FADD R17, R17, -R20.reuse ;  /* 0x8000001411117221 */ /* 0x100fe20000000000 */
[--C-:B------:R-:W-:Y:S01]  /*0b10*/  FADD R18, R18, -R20.reuse ;  /* 0x8000001412127221 */ /* 0x100fe20000000000 */
[--C-:B------:R-:W-:Y:S01]  /*0b20*/  FADD R19, R19, -R20.reuse ;  /* 0x8000001413137221 */ /* 0x100fe20000000000 */
[--C-:B------:R-:W-:Y:S01]  /*0b30*/  FADD R10, R10, -R20.reuse ;  /* 0x800000140a0a7221 */ /* 0x100fe20000000000 */
[C---:B----4-:R-:W-:Y:S01]  /*0b40*/  FSETP.GT.AND P0, PT, R44.reuse, 8.50705917302346158658e+37, PT ;  /* 0x7e8000002c00780b */ /* 0x050fe20003f04000 */
[--C-:B------:R-:W-:Y:S01]  /*0b50*/  FADD R9, R9, -R20.reuse ;  /* 0x8000001409097221 */ /* 0x100fe20000000000 */
[----:B------:R-:W-:Y:S01]  /*0b60*/  FSETP.GEU.AND P1, PT, R44, 1.175494350822287508e-38, PT ;  /* 0x008000002c00780b */ /* 0x000fe20003f2e000 */
[--C-:B------:R-:W-:Y:S01]  /*0b70*/  FADD R11, R11, -R20.reuse ;  /* 0x800000140b0b7221 */ /* 0x100fe20000000000 */
[----:B------:R-:W-:Y:S01]  /*0b80*/  FSEL R41, R42, 1, P0 ;  /* 0x3f8000002a297808 */ /* 0x000fe20000000000 */
[--C-:B------:R-:W-:Y:S01]  /*0b90*/  FADD R8, R8, -R20.reuse ;  /* 0x8000001408087221 */ /* 0x100fe20000000000 */
[--C-:B---3--:R-:W-:Y:S01]  /*0ba0*/  FADD R23, R23, -R20.reuse ;  /* 0x8000001417177221 */ /* 0x108fe20000000000 */
[----:B------:R-:W-:-:S06]  /*0bb0*/  FADD R22, R22, -R20 ;  /* 0x8000001416167221 */ /* 0x000fcc0000000000 */
[----:B------:R-:W-:Y:S02]  /*0bc0*/  @P0 FMUL R44, R44, 0.25 ;  /* 0x3e8000002c2c0820 */ /* 0x000fe40000400000 */
[----:B------:R-:W-:Y:S02]  /*0bd0*/  @!P1 FMUL R41, R41, 16777216 ;  /* 0x4b80000029299820 */ /* 0x000fe40000400000 */
[----:B------:R-:W-:-:S06]  /*0be0*/  @!P1 FMUL R44, R44, 16777216 ;  /* 0x4b8000002c2c9820 */ /* 0x000fcc0000400000 */
[----:B------:R-:W0:Y:S01]  /*0bf0*/  MUFU.RCP R44, R44 ;  /* 0x0000002c002c7308 */ /* 0x000e220000001000 */
[--C-:B--2---:R-:W-:Y:S01]  /*0c00*/  FADD R21, R21, -R20.reuse ;  /* 0x8000001415157221 */ /* 0x104fe20000000000 */
[--C-:B------:R-:W-:Y:S01]  /*0c10*/  FADD R43, R24, -R20.reuse ;  /* 0x80000014182b7221 */ /* 0x100fe20000000000 */
[----:B0-----:R-:W-:Y:S01]  /*0c20*/  FMUL R6, R44, R41 ;  /* 0x000000292c067220 */ /* 0x001fe20000400000 */
[----:B------:R-:W-:-:S03]  /*0c30*/  FADD R41, R14, -R20 ;  /* 0x800000140e297221 */ /* 0x000fc60000000000 */
[-C--:B------:R-:W-:Y:S01]  /*0c40*/  FMUL R42, R13, R6.reuse ;  /* 0x000000060d2a7220 */ /* 0x080fe20000400000 */
        /* <DEDUP_REMOVED lines=14> */
[----:B------:R-:W-:Y:S01]  /*0d30*/  FMUL R43, R43, R6 ;  /* 0x000000062b2b7220 */ /* 0x000fe20000400000 */
[----:B------:R-:W-:Y:S01]  /*0d40*/  SHF.L.U32 R6, R2, 0x4, RZ ;  /* 0x0000000402067819 */ /* 0x000fe200000006ff */
[-CC-:B-----5:R-:W-:Y:S01]  /*0d50*/  FFMA R9, R42, R3.reuse, R7.reuse ;  /* 0x000000032a097223 */ /* 0x1a0fe20000000007 */
[-CC-:B------:R-:W-:Y:S01]  /*0d60*/  FFMA R11, R14, R3.reuse, R7.reuse ;  /* 0x000000030e0b7223 */ /* 0x180fe20000000007 */
[-C--:B------:R-:W-:Y:S01]  /*0d70*/  FFMA R14, R20, R3.reuse, R7 ;  /* 0x00000003140e7223 */ /* 0x080fe20000000007 */
[----:B------:R-:W-:Y:S01]  /*0d80*/  LOP3.LUT R10, R6, 0xff0, RZ, 0xc0, !PT ;  /* 0x00000ff0060a7812 */ /* 0x000fe200078ec0ff */
[----:B------:R-:W-:Y:S01]  /*0d90*/  FADD R8, R40, R9 ;  /* 0x0000000928087221 */ /* 0x000fe20000000000 */
[----:B------:R-:W0:Y:S01]  /*0da0*/  S2R R6, SR_TID.X ;  /* 0x0000000000067919 */ /* 0x000e220000002100 */
[-CC-:B------:R-:W-:Y:S01]  /*0db0*/  FFMA R24, R24, R3.reuse, R7.reuse ;  /* 0x0000000318187223 */ /* 0x180fe20000000007 */
[----:B------:R-:W-:Y:S01]  /*0dc0*/  IADD3 R9, R10, UR4, RZ ;  /* 0x000000040a097c10 */ /* 0x000fe2000fffe0ff */
[-CC-:B------:R-:W-:Y:S01]  /*0dd0*/  FFMA R13, R13, R3.reuse, R7.reuse ;  /* 0x000000030d0d7223 */ /* 0x180fe20000000007 */
[-CC-:B------:R-:W-:Y:S01]  /*0de0*/  FFMA R19, R19, R3.reuse, R7.reuse ;  /* 0x0000000313137223 */ /* 0x180fe20000000007 */
[----:B------:R-:W-:Y:S01]  /*0df0*/  FFMA R18, R18, R3, R7 ;  /* 0x0000000312127223 */ /* 0x000fe20000000007 */
[----:B------:R-:W-:Y:S01]  /*0e00*/  LEA R20, R10, R9, 0x2 ;  /* 0x000000090a147211 */ /* 0x000fe200078e10ff */
[----:B------:R-:W-:Y:S01]  /*0e10*/  FADD R10, R26, R11 ;  /* 0x0000000b1a0a7221 */ /* 0x000fe20000000000 */
[----:B------:R-:W-:Y:S01]  /*0e20*/  FADD R11, R25, R14 ;  /* 0x0000000e190b7221 */ /* 0x000fe20000000000 */
[----:B------:R-:W-:Y:S01]  /*0e30*/  FADD R9, R27, R24 ;  /* 0x000000181b097221 */ /* 0x000fe20000000000 */
[----:B------:R-:W-:Y:S01]  /*0e40*/  BAR.SYNC.DEFER_BLOCKING 0x0 ;  /* 0x0000000000007b1d */ /* 0x000fe20000010000 */
[-CC-:B------:R-:W-:Y:S01]  /*0e50*/  FFMA R14, R15, R3.reuse, R7.reuse ;  /* 0x000000030f0e7223 */ /* 0x180fe20000000007 */
[-CC-:B------:R-:W-:Y:S01]  /*0e60*/  FFMA R15, R41, R3.reuse, R7.reuse ;  /* 0x00000003290f7223 */ /* 0x180fe20000000007 */
[-CC-:B------:R-:W-:Y:S01]  /*0e70*/  FFMA R24, R23, R3.reuse, R7.reuse ;  /* 0x0000000317187223 */ /* 0x180fe20000000007 */
[-CC-:B------:R-:W-:Y:S01]  /*0e80*/  FFMA R17, R17, R3.reuse, R7.reuse ;  /* 0x0000000311117223 */ /* 0x180fe20000000007 */
[-CC-:B------:R-:W-:Y:S01]  /*0e90*/  FFMA R16, R16, R3.reuse, R7.reuse ;  /* 0x0000000310107223 */ /* 0x180fe20000000007 */
[-CC-:B------:R-:W-:Y:S01]  /*0ea0*/  FFMA R23, R22, R3.reuse, R7.reuse ;  /* 0x0000000316177223 */ /* 0x180fe20000000007 */
[-CC-:B------:R-:W-:Y:S01]  /*0eb0*/  FFMA R12, R12, R3.reuse, R7.reuse ;  /* 0x000000030c0c7223 */ /* 0x180fe20000000007 */
[-CC-:B------:R-:W-:Y:S01]  /*0ec0*/  FFMA R22, R21, R3.reuse, R7.reuse ;  /* 0x0000000315167223 */ /* 0x180fe20000000007 */
[----:B------:R-:W-:Y:S01]  /*0ed0*/  FFMA R43, R43, R3, R7 ;  /* 0x000000032b2b7223 */ /* 0x000fe20000000007 */
[----:B------:R-:W-:Y:S01]  /*0ee0*/  FADD R13, R30, R13 ;  /* 0x0000000d1e0d7221 */ /* 0x000fe20000000000 */
        /* <DEDUP_REMOVED lines=11> */
[----:B0-----:R-:W-:Y:S01]  /*0fa0*/  SHF.L.U32 R3, R6, 0x2, RZ ;  /* 0x0000000206037819 */ /* 0x001fe200000006ff */
[----:B------:R0:W-:Y:S01]  /*0fb0*/  STS.128 [R20], R8 ;  /* 0x0000000814007388 */ /* 0x0001e20000000c00 */
[----:B------:R-:W-:-:S02]  /*0fc0*/  LOP3.LUT R6, R2, 0xfc, RZ, 0xc0, !PT ;  /* 0x000000fc02067812 */ /* 0x000fc400078ec0ff */
[----:B------:R-:W-:Y:S01]  /*0fd0*/  LOP3.LUT R3, R3, 0x3fc, RZ, 0xc0, !PT ;  /* 0x000003fc03037812 */ /* 0x000fe200078ec0ff */
[----:B------:R1:W-:Y:S01]  /*0fe0*/  STS.128 [R20+0x10], R12 ;  /* 0x0000100c14007388 */ /* 0x0003e20000000c00 */
[----:B------:R-:W-:Y:S02]  /*0ff0*/  LEA R6, R6, UR4, 0x2 ;  /* 0x0000000406067c11 */ /* 0x000fe4000f8e10ff */
[C---:B------:R-:W-:Y:S01]  /*1000*/  LOP3.LUT R7, R3.reuse, 0x400, RZ, 0xfc, !PT ;  /* 0x0000040003077812 */ /* 0x040fe200078efcff */
[----:B------:R-:W-:Y:S01]  /*1010*/  STS.128 [R20+0x20], R28 ;  /* 0x0000201c14007388 */ /* 0x000fe20000000c00 */
[----:B------:R-:W-:Y:S02]  /*1020*/  LEA R24, R3, R6, 0x2 ;  /* 0x0000000603187211 */ /* 0x000fe400078e10ff */
[----:B------:R-:W-:Y:S01]  /*1030*/  LOP3.LUT R7, R7, 0x7f0, RZ, 0xc0, !PT ;  /* 0x000007f007077812 */ /* 0x000fe200078ec0ff */
[----:B------:R2:W-:Y:S01]  /*1040*/  STS.128 [R20+0x30], R16 ;  /* 0x0000301014007388 */ /* 0x0005e20000000c00 */
[----:B------:R-:W-:Y:S01]  /*1050*/  SHF.R.U32.HI R2, RZ, 0x2, R2 ;  /* 0x00000002ff027819 */ /* 0x000fe20000011602 */
[----:B------:R-:W-:Y:S01]  /*1060*/  BAR.SYNC.DEFER_BLOCKING 0x0 ;  /* 0x0000000000007b1d */ /* 0x000fe20000010000 */
[----:B0-----:R-:W-:-:S04]  /*1070*/  LOP3.LUT R8, R3, 0x800, RZ, 0xfc, !PT ;  /* 0x0000080003087812 */ /* 0x001fc800078efcff */
[----:B------:R-:W-:Y:S02]  /*1080*/  LOP3.LUT R9, R8, 0xbf0, RZ, 0xc0, !PT ;  /* 0x00000bf008097812 */ /* 0x000fe400078ec0ff */
[----:B------:R-:W-:Y:S02]  /*1090*/  IADD3 R8, R7, UR4, RZ ;  /* 0x0000000407087c10 */ /* 0x000fe4000fffe0ff */
[----:B------:R-:W-:Y:S01]  /*10a0*/  IADD3 R10, R9, UR4, RZ ;  /* 0x00000004090a7c10 */ /* 0x000fe2000fffe0ff */
[----:B------:R-:W0:Y:S01]  /*10b0*/  LDC.64 R6, c[0x0][0x240] ;  /* 0x00009000ff067b82 */ /* 0x000e220000000a00 */
[C---:B-1----:R-:W-:Y:S02]  /*10c0*/  LEA R12, R3.reuse, R8, 0x2 ;  /* 0x00000008030c7211 */ /* 0x042fe400078e10ff */
[----:B------:R-:W-:Y:S02]  /*10d0*/  LEA R10, R3, R10, 0x2 ;  /* 0x0000000a030a7211 */ /* 0x000fe400078e10ff */
[----:B--2---:R-:W-:-:S02]  /*10e0*/  LOP3.LUT R17, R5, 0xfffff000, RZ, 0xc0, !PT ;  /* 0xfffff00005117812 */ /* 0x004fc400078ec0ff */
[----:B------:R-:W-:Y:S02]  /*10f0*/  SHF.R.S32.HI R5, RZ, 0xc, R5 ;  /* 0x0000000cff057819 */ /* 0x000fe40000011405 */
[----:B------:R-:W-:Y:S02]  /*1100*/  IADD3 R0, R0, -R17, RZ ;  /* 0x8000001100007210 */ /* 0x000fe40007ffe0ff */
[----:B------:R-:W-:Y:S01]  /*1110*/  SGXT.U32 R17, R2, 0x6 ;  /* 0x000000060211781a */ /* 0x000fe20000000000 */
[----:B------:R-:W1:Y:S03]  /*1120*/  LDS.128 R24, [R24] ;  /* 0x0000000018187984 */ /* 0x000e660000000c00 */
[----:B------:R-:W-:Y:S01]  /*1130*/  PRMT R17, R17, 0x6540, R4 ;  /* 0x0000654011117816 */ /* 0x000fe20000000004 */
[----:B------:R-:W-:Y:S01]  /*1140*/  IMAD R21, R5, 0x2d8000, R0 ;  /* 0x002d800005157824 */ /* 0x000fe200078e0200 */
[----:B------:R-:W-:Y:S01]  /*1150*/  LOP3.LUT R0, R3, 0xc00, RZ, 0xfc, !PT ;  /* 0x00000c0003007812 */ /* 0x000fe200078efcff */
[----:B------:R-:W2:Y:S01]  /*1160*/  LDS.128 R12, [R12+0x1000] ;  /* 0x001000000c0c7984 */ /* 0x000ea20000000c00 */
[----:B------:R-:W-:-:S02]  /*1170*/  LOP3.LUT R4, R17, 0x40, RZ, 0xfc, !PT ;  /* 0x0000004011047812 */ /* 0x000fc400078efcff */
[C---:B------:R-:W-:Y:S01]  /*1180*/  LOP3.LUT R2, R17.reuse, 0x80, RZ, 0xfc, !PT ;  /* 0x0000008011027812 */ /* 0x040fe200078efcff */
[----:B------:R-:W3:Y:S01]  /*1190*/  LDS.128 R8, [R10+0x2000] ;  /* 0x002000000a087984 */ /* 0x000ee20000000c00 */
[----:B------:R-:W-:Y:S02]  /*11a0*/  LOP3.LUT R16, R0, 0xff0, RZ, 0xc0, !PT ;  /* 0x00000ff000107812 */ /* 0x000fe400078ec0ff */
[C---:B------:R-:W-:Y:S02]  /*11b0*/  LOP3.LUT R0, R17.reuse, 0xc0, RZ, 0xfc, !PT ;  /* 0x000000c011007812 */ /* 0x040fe400078efcff */
[----:B------:R-:W-:Y:S02]  /*11c0*/  ISETP.GE.AND P0, PT, R17, 0x2d8, PT ;  /* 0x000002d81100780c */ /* 0x000fe40003f06270 */
[----:B------:R-:W-:Y:S02]  /*11d0*/  ISETP.GE.AND P1, PT, R4, 0x2d8, PT ;  /* 0x000002d80400780c */ /* 0x000fe40003f26270 */
[----:B------:R-:W-:-:S02]  /*11e0*/  ISETP.GE.AND P2, PT, R2, 0x2d8, PT ;  /* 0x000002d80200780c */ /* 0x000fc40003f46270 */
[-C--:B------:R-:W-:Y:S02]  /*11f0*/  LEA R5, R17, R21.reuse, 0xc ;  /* 0x0000001511057211 */ /* 0x080fe400078e60ff */
[----:B------:R-:W-:Y:S02]  /*1200*/  ISETP.GE.AND P3, PT, R0, 0x2d8, PT ;  /* 0x000002d80000780c */ /* 0x000fe40003f66270 */
[-C--:B------:R-:W-:Y:S01]  /*1210*/  LEA R17, R4, R21.reuse, 0xc ;  /* 0x0000001504117211 */ /* 0x080fe200078e60ff */
[--C-:B0-----:R-:W-:Y:S01]  /*1220*/  IMAD.WIDE R4, R5, 0x4, R6.reuse ;  /* 0x0000000405047825 */ /* 0x101fe200078e0206 */
[----:B------:R-:W-:Y:S02]  /*1230*/  LEA R19, R2, R21, 0xc ;  /* 0x0000001502137211 */ /* 0x000fe400078e60ff */
[----:B------:R-:W-:Y:S01]  /*1240*/  IADD3 R2, R16, UR4, RZ ;  /* 0x0000000410027c10 */ /* 0x000fe2000fffe0ff */
[----:B------:R-:W-:-:S03]  /*1250*/  IMAD.WIDE R16, R17, 0x4, R6 ;  /* 0x0000000411107825 */ /* 0x000fc600078e0206 */
[----:B------:R-:W-:Y:S01]  /*1260*/  LEA R2, R3, R2, 0x2 ;  /* 0x0000000203027211 */ /* 0x000fe200078e10ff */
[----:B------:R-:W-:Y:S01]  /*1270*/  IMAD.WIDE R18, R19, 0x4, R6 ;  /* 0x0000000413127825 */ /* 0x000fe200078e0206 */
[----:B-1----:R0:W-:Y:S04]  /*1280*/  @!P0 STG.E.128 desc[UR6][R4.64], R24 ;  /* 0x0000001804008986 */ /* 0x0021e8000c101d06 */
[----:B--2---:R0:W-:Y:S04]  /*1290*/  @!P1 STG.E.128 desc[UR6][R16.64], R12 ;  /* 0x0000000c10009986 */ /* 0x0041e8000c101d06 */
[----:B---3--:R0:W-:Y:S02]  /*12a0*/  @!P2 STG.E.128 desc[UR6][R18.64], R8 ;  /* 0x000000081200a986 */ /* 0x0081e4000c101d06 */
[----:B0-----:R-:W-:Y:S05]  /*12b0*/  @P3 EXIT ;  /* 0x000000000000394d */ /* 0x001fea0003800000 */
[----:B0-----:R-:W0:Y:S01]  /*12c0*/  LDS.128 R8, [R2+0x3000] ;  /* 0x0030000002087984 */ /* 0x001e220000000c00 */
[----:B------:R-:W-:-:S05]  /*12d0*/  LEA R21, R0, R21, 0xc ;  /* 0x0000001500157211 */ /* 0x000fca00078e60ff */
[----:B------:R-:W-:-:S05]  /*12e0*/  IMAD.WIDE R6, R21, 0x4, R6 ;  /* 0x0000000415067825 */ /* 0x000fca00078e0206 */
[----:B0-----:R-:W-:Y:S01]  /*12f0*/  STG.E.128 desc[UR6][R6.64], R8 ;  /* 0x0000000806007986 */ /* 0x001fe2000c101d06 */
[----:B------:R-:W-:Y:S05]  /*1300*/  EXIT ;  /* 0x000000000000794d */ /* 0x000fea0003800000 */
.L_x_0:
[----:B------:R-:W-:-:S00]  /*1310*/  BRA `(.L_x_0) ;  /* 0xfffffffc00fc7947 */ /* 0x000fc0000383ffff */
[----:B------:R-:W-:-:S00]  /*1320*/  NOP ;  /* 0x0000000000007918 */ /* 0x000fc00000000000 */
        /* <DEDUP_REMOVED lines=13> */
.L_x_1:


//--------------------- .nv.global.init           --------------------------
	.section	.nv.global.init,"aw",@progbits
.nv.global.init:
	.type		_$_str,@object
	.size		_$_str,(_$_str_$_2 - _$_str)
_$_str:
        /*0000*/ 	.byte	0x5f, 0x5f, 0x43, 0x55, 0x44, 0x41, 0x5f, 0x46, 0x54, 0x5a, 0x00
	.type		_$_str_$_2,@object
	.size		_$_str_$_2,(.L_1 - _$_str_$_2)
_$_str_$_2:
        /*000b*/ 	.byte	0x5f, 0x5f, 0x43, 0x55, 0x44, 0x41, 0x5f, 0x50, 0x52, 0x45, 0x43, 0x5f, 0x53, 0x51, 0x52, 0x54
        /*001b*/ 	.byte	0x00
.L_1:


//--------------------- .nv.shared.triton_poi_fused__native_batch_norm_legit_no_training_add_2 --------------------------
	.section	.nv.shared.triton_poi_fused__native_batch_norm_legit_no_training_add_2,"aw",@nobits
	.sectionflags	@""
	.align	16
	.zero		1024


//--------------------- .nv.constant0.triton_poi_fused__native_batch_norm_legit_no_training_add_2 --------------------------
	.section	.nv.constant0.triton_poi_fused__native_batch_norm_legit_no_training_add_2,"a",@progbits
	.sectionflags	@""
	.align	4
.nv.constant0.triton_poi_fused__native_batch_norm_legit_no_training_add_2:
	.zero		592
